	.target	sm_120a

	.elftype	@"ET_EXEC"


//--------------------- .note.nv.tkinfo           --------------------------
	.section	.note.nv.tkinfo,"",@"SHT_NOTE"
	.sectionflags	@"SHF_NOTE_NV_TKINFO"
	.tkinfo
        /*0018*/ 	.word	0x00000080
        /*0030*/ 	.string	""
        /*0030*/ 	.string	"ptxas"
        /*0030*/ 	.string	"Cuda compilation tools, release 12.8, V12.8.93"
        /*0030*/ 	.string	"Build cuda_12.8.r12.8/compiler.35583870_0"
        /*0030*/ 	.string	"-v  -lineinfo  -arch sm_120a "



//--------------------- .note.nv.cuver            --------------------------
	.section	.note.nv.cuver,"",@"SHT_NOTE"
	.sectionflags	@"SHF_NOTE_NV_CUVER"
        /*0018*/ 	.short	0x0001
        /*001a*/ 	.short	0x0078
        /*001c*/ 	.short	0x0001
        /*001e*/ 	.short	0x0000
        /*0020*/ 	.short	0x0001
        /*0022*/ 	.short	0x0000


//--------------------- .nv.info                  --------------------------
	.section	.nv.info,"",@"SHT_CUDA_INFO"
	.align	4


	//----- nvinfo : EIATTR_REGCOUNT
	.align		4
        /*0000*/ 	.byte	0x04, 0x2f
        /*0002*/ 	.short	(.L_1 - .L_0)
	.align		4
.L_0:
        /*0004*/ 	.word	index@(triton_poi_fused_add_copy_1)
        /*0008*/ 	.word	0x00000028


	//----- nvinfo : EIATTR_FRAME_SIZE
	.align		4
.L_1:
        /*000c*/ 	.byte	0x04, 0x11
        /*000e*/ 	.short	(.L_3 - .L_2)
	.align		4
.L_2:
        /*0010*/ 	.word	index@(triton_poi_fused_add_copy_1)
        /*0014*/ 	.word	0x00000000


	//----- nvinfo : EIATTR_MIN_STACK_SIZE
	.align		4
.L_3:
        /*0018*/ 	.byte	0x04, 0x12
        /*001a*/ 	.short	(.L_5 - .L_4)
	.align		4
.L_4:
        /*001c*/ 	.word	index@(triton_poi_fused_add_copy_1)
        /*0020*/ 	.word	0x00000000
.L_5:


//--------------------- .nv.info.triton_poi_fused_add_copy_1 --------------------------
	.section	.nv.info.triton_poi_fused_add_copy_1,"",@"SHT_CUDA_INFO"
	.sectionflags	@""
	.align	4


	//----- nvinfo : EIATTR_CUDA_API_VERSION
	.align		4
        /*0000*/ 	.byte	0x04, 0x37
        /*0002*/ 	.short	(.L_7 - .L_6)
.L_6:
        /*0004*/ 	.word	0x00000080


	//----- nvinfo : EIATTR_KPARAM_INFO
	.align		4
.L_7:
        /*0008*/ 	.byte	0x04, 0x17
        /*000a*/ 	.short	(.L_9 - .L_8)
.L_8:
        /*000c*/ 	.word	0x00000000
        /*0010*/ 	.short	0x0003
        /*0012*/ 	.short	0x0018
        /*0014*/ 	.byte	0x00, 0xf4, 0x21, 0x00


	//----- nvinfo : EIATTR_KPARAM_INFO
	.align		4
.L_9:
        /*0018*/ 	.byte	0x04, 0x17
        /*001a*/ 	.short	(.L_11 - .L_10)
.L_10:
        /*001c*/ 	.word	0x00000000
        /*0020*/ 	.short	0x0002
        /*0022*/ 	.short	0x0010
        /*0024*/ 	.byte	0x00, 0xf0, 0x11, 0x00


	//----- nvinfo : EIATTR_KPARAM_INFO
	.align		4
.L_11:
        /*0028*/ 	.byte	0x04, 0x17
        /*002a*/ 	.short	(.L_13 - .L_12)
.L_12:
        /*002c*/ 	.word	0x00000000
        /*0030*/ 	.short	0x0001
        /*0032*/ 	.short	0x0008
        /*0034*/ 	.byte	0x00, 0xf4, 0x21, 0x00


	//----- nvinfo : EIATTR_KPARAM_INFO
	.align		4
.L_13:
        /*0038*/ 	.byte	0x04, 0x17
        /*003a*/ 	.short	(.L_15 - .L_14)
.L_14:
        /*003c*/ 	.word	0x00000000
        /*0040*/ 	.short	0x0000
        /*0042*/ 	.short	0x0000
        /*0044*/ 	.byte	0x00, 0xf4, 0x21, 0x00


	//----- nvinfo : EIATTR_SPARSE_MMA_MASK
	.align		4
.L_15:
        /*0048*/ 	.byte	0x03, 0x50
        /*004a*/ 	.short	0x0000


	//----- nvinfo : EIATTR_MAXREG_COUNT
	.align		4
        /*004c*/ 	.byte	0x03, 0x1b
        /*004e*/ 	.short	0x00ff


	//----- nvinfo : EIATTR_VRC_CTA_INIT_COUNT
	.align		4
        /*0050*/ 	.byte	0x02, 0x4a
	.zero		1
	.zero		1


	//----- nvinfo : EIATTR_EXIT_INSTR_OFFSETS
	.align		4
        /*0054*/ 	.byte	0x04, 0x1c
        /*0056*/ 	.short	(.L_17 - .L_16)


	//   ....[0]....
.L_16:
        /*0058*/ 	.word	0x00000f50


	//----- nvinfo : EIATTR_REQNTID
	.align		4
.L_17:
        /*005c*/ 	.byte	0x04, 0x10
        /*005e*/ 	.short	(.L_19 - .L_18)
.L_18:
        /*0060*/ 	.word	0x00000080
        /*0064*/ 	.word	0x00000001
        /*0068*/ 	.word	0x00000001


	//----- nvinfo : EIATTR_CBANK_PARAM_SIZE
	.align		4
.L_19:
        /*006c*/ 	.byte	0x03, 0x19
        /*006e*/ 	.short	0x0020


	//----- nvinfo : EIATTR_PARAM_CBANK
	.align		4
        /*0070*/ 	.byte	0x04, 0x0a
        /*0072*/ 	.short	(.L_21 - .L_20)
	.align		4
.L_20:
        /*0074*/ 	.word	index@(.nv.constant0.triton_poi_fused_add_copy_1)
        /*0078*/ 	.short	0x0380
        /*007a*/ 	.short	0x0020


	//----- nvinfo : EIATTR_SW_WAR
	.align		4
.L_21:
        /*007c*/ 	.byte	0x04, 0x36
        /*007e*/ 	.short	(.L_23 - .L_22)
.L_22:
        /*0080*/ 	.word	0x00000000
.L_23:


//--------------------- .nv.compat                --------------------------
	.section	.nv.compat,"",@"SHT_CUDA_COMPAT_INFO"
	.align	4
        /*0000*/ 	.byte	0x02, 0x02, 0x01, 0x00, 0x02, 0x05, 0x05, 0x00, 0x02, 0x03, 0x00, 0x00, 0x02, 0x06, 0x01, 0x00


//--------------------- .nv.callgraph             --------------------------
	.section	.nv.callgraph,"",@"SHT_CUDA_CALLGRAPH"
	.align	4
	.sectionentsize	8
	.align		4
        /*0000*/ 	.word	0x00000000
	.align		4
        /*0004*/ 	.word	0xffffffff
	.align		4
        /*0008*/ 	.word	0x00000000
	.align		4
        /*000c*/ 	.word	0xfffffffe
	.align		4
        /*0010*/ 	.word	0x00000000
	.align		4
        /*0014*/ 	.word	0xfffffffd
	.align		4
        /*0018*/ 	.word	0x00000000
	.align		4
        /*001c*/ 	.word	0xfffffffc


//--------------------- .text.triton_poi_fused_add_copy_1 --------------------------
	.section	.text.triton_poi_fused_add_copy_1,"ax",@progbits
	.align	128
        .global         triton_poi_fused_add_copy_1
        .type           triton_poi_fused_add_copy_1,@function
        .size           triton_poi_fused_add_copy_1,(.L_x_1 - triton_poi_fused_add_copy_1)
        .other          triton_poi_fused_add_copy_1,@"STO_CUDA_ENTRY STV_DEFAULT"
triton_poi_fused_add_copy_1:
.text.triton_poi_fused_add_copy_1:
[----:B------:R-:W-:Y:S01]  /*0000*/  LDC R1, c[0x0][0x37c] ;  /* 0x0000df00ff017b82 */ /* 0x000fe20000000800 */
[----:B------:R-:W0:Y:S07]  /*0010*/  S2R R0, SR_TID.X ;  /* 0x0000000000007919 */ /* 0x000e2e0000002100 */
[----:B------:R-:W1:Y:S01]  /*0020*/  LDC.64 R12, c[0x0][0x380] ;  /* 0x0000e000ff0c7b82 */ /* 0x000e620000000a00 */
[----:B------:R-:W-:Y:S01]  /*0030*/  MOV R5, 0x3 ;  /* 0x0000000300057802 */ /* 0x000fe20000000f00 */
[----:B------:R-:W-:Y:S01]  /*0040*/  HFMA2 R2, -RZ, RZ, 0, 1.78813934326171875e-07 ;  /* 0x00000003ff027431 */ /* 0x000fe200000001ff */
[----:B------:R-:W2:Y:S01]  /*0050*/  S2R R3, SR_CTAID.X ;  /* 0x0000000000037919 */ /* 0x000ea20000002500 */
[----:B------:R-:W-:Y:S01]  /*0060*/  UMOV UR4, 0xf0 ;  /* 0x000000f000047882 */ /* 0x000fe20000000000 */
[----:B------:R-:W-:Y:S01]  /*0070*/  HFMA2 R7, -RZ, RZ, 0, 1.78813934326171875e-07 ;  /* 0x00000003ff077431 */ /* 0x000fe200000001ff */
[----:B------:R-:W-:Y:S01]  /*0080*/  USHF.R.U32 UR4, UR4, 0x4, URZ ;  /* 0x0000000404047899 */ /* 0x000fe200080016ff */
[----:B------:R-:W-:-:S03]  /*0090*/  UMOV UR5, 0x140 ;  /* 0x0000014000057882 */ /* 0x000fc60000000000 */
[----:B------:R-:W-:-:S04]  /*00a0*/  ULOP3.LUT UR5, UR5, 0xf, UR4, 0xf8, !UPT ;  /* 0x0000000f05057892 */ /* 0x000fc8000f8ef804 */
[----:B------:R-:W-:Y:S01]  /*00b0*/  USHF.L.U32 UR5, UR5, 0x14, URZ ;  /* 0x0000001405057899 */ /* 0x000fe200080006ff */
[----:B------:R-:W-:Y:S01]  /*00c0*/  UMOV UR4, URZ ;  /* 0x000000ff00047c82 */ /* 0x000fe20008000000 */
[----:B0-----:R-:W-:-:S05]  /*00d0*/  IMAD.SHL.U32 R0, R0, 0x4, RZ ;  /* 0x0000000400007824 */ /* 0x001fca00078e00ff */
[----:B------:R-:W-:-:S05]  /*00e0*/  LOP3.LUT R0, R0, 0x1fc, RZ, 0xc0, !PT ;  /* 0x000001fc00007812 */ /* 0x000fca00078ec0ff */
[----:B--2---:R-:W-:-:S05]  /*00f0*/  IMAD R0, R3, 0x400, R0 ;  /* 0x0000040003007824 */ /* 0x004fca00078e0200 */
[C---:B------:R-:W-:Y:S02]  /*0100*/  IADD3 R31, PT, PT, R0.reuse, 0x2, RZ ;  /* 0x00000002001f7810 */ /* 0x040fe40007ffe0ff */
[----:B------:R-:W-:-:S03]  /*0110*/  IADD3 R32, PT, PT, R0, 0x1, RZ ;  /* 0x0000000100207810 */ /* 0x000fc60007ffe0ff */
[----:B------:R-:W-:-:S04]  /*0120*/  IMAD.HI R22, R31, 0x55555556, RZ ;  /* 0x555555561f167827 */ /* 0x000fc800078e02ff */
[----:B------:R-:W-:Y:S01]  /*0130*/  IMAD.HI R25, R32, 0x55555556, RZ ;  /* 0x5555555620197827 */ /* 0x000fe200078e02ff */
[----:B------:R-:W-:-:S04]  /*0140*/  LEA.HI R22, R22, R22, RZ, 0x1 ;  /* 0x0000001616167211 */ /* 0x000fc800078f08ff */
[----:B------:R-:W-:Y:S01]  /*0150*/  LEA.HI R25, R25, R25, RZ, 0x1 ;  /* 0x0000001919197211 */ /* 0x000fe200078f08ff */
[----:B------:R-:W-:-:S04]  /*0160*/  IMAD R5, R22, R5, 0x2 ;  /* 0x0000000216057424 */ /* 0x000fc800078e0205 */
[----:B------:R-:W-:Y:S02]  /*0170*/  IMAD R3, R25, R2, 0x2 ;  /* 0x0000000219037424 */ /* 0x000fe400078e0202 */
[----:B-1----:R-:W-:-:S04]  /*0180*/  IMAD.WIDE R4, R5, 0x4, R12 ;  /* 0x0000000405047825 */ /* 0x002fc800078e020c */
[----:B------:R-:W-:Y:S01]  /*0190*/  IMAD.WIDE R2, R3, 0x4, R12 ;  /* 0x0000000403027825 */ /* 0x000fe200078e020c */
[----:B------:R0:W2:Y:S01]  /*01a0*/  LDG.E.EL R15, desc[UR4][R4.64] ;  /* 0x00000004040f7981 */ /* 0x0000a2000c2e1900 */
[----:B------:R-:W-:-:S03]  /*01b0*/  IADD3 R29, PT, PT, R0, 0x3, RZ ;  /* 0x00000003001d7810 */ /* 0x000fc60007ffe0ff */
[----:B------:R1:W3:Y:S01]  /*01c0*/  LDG.E.EL R14, desc[UR4][R2.64] ;  /* 0x00000004020e7981 */ /* 0x0002e2000c2e1900 */
[C---:B------:R-:W-:Y:S02]  /*01d0*/  IADD3 R27, PT, PT, R0.reuse, 0x200, RZ ;  /* 0x00000200001b7810 */ /* 0x040fe40007ffe0ff */
[C---:B------:R-:W-:Y:S02]  /*01e0*/  IADD3 R24, PT, PT, R0.reuse, 0x201, RZ ;  /* 0x0000020100187810 */ /* 0x040fe40007ffe0ff */
[C---:B------:R-:W-:Y:S02]  /*01f0*/  IADD3 R23, PT, PT, R0.reuse, 0x202, RZ ;  /* 0x0000020200177810 */ /* 0x040fe40007ffe0ff */
[----:B------:R-:W-:Y:S01]  /*0200*/  IADD3 R26, PT, PT, R0, 0x203, RZ ;  /* 0x00000203001a7810 */ /* 0x000fe20007ffe0ff */
[----:B------:R-:W-:-:S04]  /*0210*/  IMAD.HI R16, R29, 0x55555556, RZ ;  /* 0x555555561d107827 */ /* 0x000fc800078e02ff */
[----:B------:R-:W-:Y:S01]  /*0220*/  IMAD.HI R18, R27, 0x55555556, RZ ;  /* 0x555555561b127827 */ /* 0x000fe200078e02ff */
[----:B------:R-:W-:-:S03]  /*0230*/  LEA.HI R16, R16, R16, RZ, 0x1 ;  /* 0x0000001010107211 */ /* 0x000fc600078f08ff */
[----:B------:R-:W-:-:S04]  /*0240*/  IMAD.HI R17, R0, 0x55555556, RZ ;  /* 0x5555555600117827 */ /* 0x000fc800078e02ff */
[----:B------:R-:W-:-:S04]  /*0250*/  IMAD.HI R19, R24, 0x55555556, RZ ;  /* 0x5555555618137827 */ /* 0x000fc800078e02ff */
[----:B------:R-:W-:-:S04]  /*0260*/  IMAD.HI R20, R23, 0x55555556, RZ ;  /* 0x5555555617147827 */ /* 0x000fc800078e02ff */
[----:B------:R-:W-:Y:S02]  /*0270*/  HFMA2 R9, -RZ, RZ, 0, 1.78813934326171875e-07 ;  /* 0x00000003ff097431 */ /* 0x000fe400000001ff */
[----:B------:R-:W-:Y:S01]  /*0280*/  IMAD.HI R21, R26, 0x55555556, RZ ;  /* 0x555555561a157827 */ /* 0x000fe200078e02ff */
[----:B------:R-:W-:-:S03]  /*0290*/  LEA.HI R18, R18, R18, RZ, 0x1 ;  /* 0x0000001212127211 */ /* 0x000fc600078f08ff */
[----:B------:R-:W-:Y:S01]  /*02a0*/  HFMA2 R11, -RZ, RZ, 0, 1.78813934326171875e-07 ;  /* 0x00000003ff0b7431 */ /* 0x000fe200000001ff */
[----:B------:R-:W-:Y:S01]  /*02b0*/  MOV R6, 0x3 ;  /* 0x0000000300067802 */ /* 0x000fe20000000f00 */
[----:B------:R-:W-:Y:S01]  /*02c0*/  MOV R8, 0x3 ;  /* 0x0000000300087802 */ /* 0x000fe20000000f00 */
[----:B------:R-:W-:Y:S02]  /*02d0*/  LEA.HI R17, R17, R17, RZ, 0x1 ;  /* 0x0000001111117211 */ /* 0x000fe400078f08ff */
[----:B------:R-:W-:Y:S02]  /*02e0*/  LEA.HI R19, R19, R19, RZ, 0x1 ;  /* 0x0000001313137211 */ /* 0x000fe400078f08ff */
[----:B------:R-:W-:Y:S01]  /*02f0*/  LEA.HI R20, R20, R20, RZ, 0x1 ;  /* 0x0000001414147211 */ /* 0x000fe200078f08ff */
[----:B------:R-:W-:Y:S01]  /*0300*/  MOV R10, 0x3 ;  /* 0x00000003000a7802 */ /* 0x000fe20000000f00 */
[----:B------:R-:W-:Y:S01]  /*0310*/  LEA.HI R21, R21, R21, RZ, 0x1 ;  /* 0x0000001515157211 */ /* 0x000fe200078f08ff */
[----:B0-----:R-:W-:-:S02]  /*0320*/  IMAD R5, R16, R7, 0x2 ;  /* 0x0000000210057424 */ /* 0x001fc400078e0207 */
[----:B------:R-:W-:Y:S02]  /*0330*/  IMAD R7, R18, R9, 0x2 ;  /* 0x0000000212077424 */ /* 0x000fe400078e0209 */
[----:B-1----:R-:W-:Y:S02]  /*0340*/  IMAD R3, R17, R6, 0x2 ;  /* 0x0000000211037424 */ /* 0x002fe400078e0206 */
[----:B------:R-:W-:Y:S02]  /*0350*/  IMAD R9, R19, R8, 0x2 ;  /* 0x0000000213097424 */ /* 0x000fe400078e0208 */
[----:B------:R-:W-:Y:S02]  /*0360*/  IMAD R11, R20, R11, 0x2 ;  /* 0x00000002140b7424 */ /* 0x000fe400078e020b */
[----:B------:R-:W-:Y:S02]  /*0370*/  IMAD R33, R21, R10, 0x2 ;  /* 0x0000000215217424 */ /* 0x000fe400078e020a */
[----:B------:R-:W-:-:S04]  /*0380*/  IMAD.WIDE R2, R3, 0x4, R12 ;  /* 0x0000000403027825 */ /* 0x000fc800078e020c */
[--C-:B------:R-:W-:Y:S01]  /*0390*/  IMAD.WIDE R4, R5, 0x4, R12.reuse ;  /* 0x0000000405047825 */ /* 0x100fe200078e020c */
[----:B------:R-:W4:Y:S03]  /*03a0*/  LDG.E.EL R30, desc[UR4][R2.64] ;  /* 0x00000004021e7981 */ /* 0x000f26000c2e1900 */
[--C-:B------:R-:W-:Y:S01]  /*03b0*/  IMAD.WIDE R6, R7, 0x4, R12.reuse ;  /* 0x0000000407067825 */ /* 0x100fe200078e020c */
[----:B------:R0:W5:Y:S03]  /*03c0*/  LDG.E.EL R28, desc[UR4][R4.64] ;  /* 0x00000004041c7981 */ /* 0x000166000c2e1900 */
[----:B------:R-:W-:-:S04]  /*03d0*/  IMAD.WIDE R8, R9, 0x4, R12 ;  /* 0x0000000409087825 */ /* 0x000fc800078e020c */
[--C-:B------:R-:W-:Y:S01]  /*03e0*/  IMAD.WIDE R10, R11, 0x4, R12.reuse ;  /* 0x000000040b0a7825 */ /* 0x100fe200078e020c */
[----:B------:R1:W5:Y:S03]  /*03f0*/  LDG.E.EL R34, desc[UR4][R8.64] ;  /* 0x0000000408227981 */ /* 0x000366000c2e1900 */
[----:B------:R-:W-:Y:S01]  /*0400*/  IMAD.WIDE R12, R33, 0x4, R12 ;  /* 0x00000004210c7825 */ /* 0x000fe200078e020c */
[----:B------:R-:W5:Y:S04]  /*0410*/  LDG.E.EL R35, desc[UR4][R10.64] ;  /* 0x000000040a237981 */ /* 0x000f68000c2e1900 */
[----:B------:R0:W5:Y:S04]  /*0420*/  LDG.E.EL R33, desc[UR4][R6.64] ;  /* 0x0000000406217981 */ /* 0x000168000c2e1900 */
[----:B------:R0:W5:Y:S01]  /*0430*/  LDG.E.EL R12, desc[UR4][R12.64] ;  /* 0x000000040c0c7981 */ /* 0x000162000c2e1900 */
[----:B------:R-:W-:-:S05]  /*0440*/  IMAD.HI R36, R0, 0x2aaaaaab, RZ ;  /* 0x2aaaaaab00247827 */ /* 0x000fca00078e02ff */
[----:B------:R-:W-:-:S04]  /*0450*/  SHF.R.U32.HI R37, RZ, 0x1f, R36 ;  /* 0x0000001fff257819 */ /* 0x000fc80000011624 */
[----:B------:R-:W-:Y:S01]  /*0460*/  LEA.HI.SX32 R37, R36, R37, 0x1c ;  /* 0x0000002524257211 */ /* 0x000fe200078fe2ff */
[----:B------:R-:W-:Y:S02]  /*0470*/  HFMA2 R36, -RZ, RZ, 0, 0 ;  /* 0x00000000ff247431 */ /* 0x000fe400000001ff */
[----:B0-----:R-:W-:-:S04]  /*0480*/  IMAD.HI R4, R0, 0x55555556, RZ ;  /* 0x5555555600047827 */ /* 0x001fc800078e02ff */
[----:B------:R-:W-:Y:S01]  /*0490*/  IMAD.HI R36, R37, -0x6db6db6d, R36 ;  /* 0x9249249325247827 */ /* 0x000fe200078e0224 */
[----:B------:R-:W-:Y:S02]  /*04a0*/  IADD3 R2, PT, PT, R0, 0x200, RZ ;  /* 0x0000020000027810 */ /* 0x000fe40007ffe0ff */
[----:B------:R-:W-:Y:S01]  /*04b0*/  LEA.HI R5, R4, R4, RZ, 0x1 ;  /* 0x0000000404057211 */ /* 0x000fe200078f08ff */
[----:B-1----:R-:W-:Y:S01]  /*04c0*/  IMAD.HI R8, R0, 0x30c30c31, RZ ;  /* 0x30c30c3100087827 */ /* 0x002fe200078e02ff */
[----:B------:R-:W-:Y:S01]  /*04d0*/  SHF.R.U32.HI R3, RZ, 0x1f, R36 ;  /* 0x0000001fff037819 */ /* 0x000fe20000011624 */
[----:B------:R-:W-:Y:S02]  /*04e0*/  ISETP.GE.AND P0, PT, R2, 0xa800, PT ;  /* 0x0000a8000200780c */ /* 0x000fe40003f06270 */
[----:B------:R-:W-:Y:S01]  /*04f0*/  IMAD.HI R4, R27, 0x30c30c31, RZ ;  /* 0x30c30c311b047827 */ /* 0x000fe200078e02ff */
[----:B------:R-:W-:Y:S02]  /*0500*/  LEA.HI.SX32 R3, R36, R3, 0x1b ;  /* 0x0000000324037211 */ /* 0x000fe400078fdaff */
[----:B------:R-:W-:Y:S01]  /*0510*/  SHF.R.U32.HI R7, RZ, 0x1f, R8 ;  /* 0x0000001fff077819 */ /* 0x000fe20000011608 */
[----:B------:R-:W-:-:S02]  /*0520*/  IMAD R5, R5, -0x3, R0 ;  /* 0xfffffffd05057824 */ /* 0x000fc400078e0200 */
[----:B------:R-:W-:Y:S01]  /*0530*/  IMAD.HI R2, R27, 0x2aaaaaab, RZ ;  /* 0x2aaaaaab1b027827 */ /* 0x000fe200078e02ff */
[----:B------:R-:W-:Y:S02]  /*0540*/  LEA.HI.SX32 R8, R8, R7, 0x16 ;  /* 0x0000000708087211 */ /* 0x000fe400078fb2ff */
[----:B------:R-:W-:Y:S01]  /*0550*/  ISETP.NE.AND P3, PT, R5, 0x1, PT ;  /* 0x000000010500780c */ /* 0x000fe20003f65270 */
[----:B------:R-:W-:Y:S01]  /*0560*/  IMAD R7, R3, -0x38, R37 ;  /* 0xffffffc803077824 */ /* 0x000fe200078e0225 */
[----:B------:R-:W-:Y:S01]  /*0570*/  SHF.R.U32.HI R3, RZ, 0x1f, R4 ;  /* 0x0000001fff037819 */ /* 0x000fe20000011604 */
[----:B------:R-:W-:Y:S01]  /*0580*/  ISETP.NE.AND P5, PT, R5, RZ, PT ;  /* 0x000000ff0500720c */ /* 0x000fe20003fa5270 */
[----:B------:R-:W-:Y:S02]  /*0590*/  SHF.R.U32.HI R5, RZ, 0x1f, R2 ;  /* 0x0000001fff057819 */ /* 0x000fe40000011602 */
[----:B------:R-:W-:Y:S01]  /*05a0*/  LEA.HI.SX32 R4, R4, R3, 0x16 ;  /* 0x0000000304047211 */ /* 0x000fe200078fb2ff */
[----:B------:R-:W-:Y:S01]  /*05b0*/  ISETP.GE.AND P2, PT, R0, 0xa800, PT ;  /* 0x0000a8000000780c */ /* 0x000fe20003f46270 */
[----:B------:R-:W-:-:S02]  /*05c0*/  LEA.HI.SX32 R3, R2, R5, 0x1c ;  /* 0x0000000502037211 */ /* 0x000fc400078fe2ff */
[C---:B------:R-:W-:Y:S01]  /*05d0*/  IADD3 R2, PT, PT, -R7.reuse, 0x37, RZ ;  /* 0x0000003707027810 */ /* 0x040fe20007ffe1ff */
[----:B------:R-:W-:Y:S01]  /*05e0*/  ISETP.GE.AND P1, PT, R7, 0x1c, PT ;  /* 0x0000001c0700780c */ /* 0x000fe20003f26270 */
[----:B------:R-:W-:Y:S02]  /*05f0*/  IADD3 R6, PT, PT, -R8, 0xf, RZ ;  /* 0x0000000f08067810 */ /* 0x000fe40007ffe1ff */
[----:B------:R-:W-:Y:S01]  /*0600*/  I2FP.F32.U32 R5, R2 ;  /* 0x0000000200057245 */ /* 0x000fe20000201000 */
[----:B------:R-:W-:Y:S01]  /*0610*/  MOV R2, RZ ;  /* 0x000000ff00027202 */ /* 0x000fe20000000f00 */
[----:B------:R-:W-:Y:S01]  /*0620*/  I2FP.F32.S32 R6, R6 ;  /* 0x0000000600067245 */ /* 0x000fe20000201400 */
[----:B------:R-:W-:Y:S01]  /*0630*/  IMAD R32, R25, -0x3, R32 ;  /* 0xfffffffd19207824 */ /* 0x000fe200078e0220 */
[----:B------:R-:W-:Y:S02]  /*0640*/  I2FP.F32.S32 R8, R8 ;  /* 0x0000000800087245 */ /* 0x000fe40000201400 */
[----:B------:R-:W-:-:S04]  /*0650*/  IMAD.HI R2, R3, -0x6db6db6d, R2 ;  /* 0x9249249303027827 */ /* 0x000fc800078e0202 */
[----:B------:R-:W-:Y:S01]  /*0660*/  @P2 FADD R8, -R6, 15 ;  /* 0x4170000006082421 */ /* 0x000fe20000000100 */
[----:B------:R-:W-:Y:S01]  /*0670*/  ISETP.NE.AND P2, PT, R32, RZ, PT ;  /* 0x000000ff2000720c */ /* 0x000fe20003f45270 */
[----:B------:R-:W-:Y:S01]  /*0680*/  I2FP.F32.S32 R7, R7 ;  /* 0x0000000700077245 */ /* 0x000fe20000201400 */
[----:B------:R-:W-:Y:S01]  /*0690*/  @P1 FADD R7, -R5, 55 ;  /* 0x425c000005071421 */ /* 0x000fe20000000100 */
[----:B------:R-:W-:Y:S01]  /*06a0*/  SHF.R.U32.HI R5, RZ, 0x1f, R2 ;  /* 0x0000001fff057819 */ /* 0x000fe20000011602 */
[----:B------:R-:W-:Y:S01]  /*06b0*/  IMAD R31, R22, -0x3, R31 ;  /* 0xfffffffd161f7824 */ /* 0x000fe200078e021f */
[----:B------:R-:W-:Y:S01]  /*06c0*/  ISETP.NE.AND P4, PT, R32, 0x1, PT ;  /* 0x000000012000780c */ /* 0x000fe20003f85270 */
[----:B------:R-:W-:Y:S01]  /*06d0*/  FSEL R6, R8, RZ, !P2 ;  /* 0x000000ff08067208 */ /* 0x000fe20005000000 */
[----:B------:R-:W-:Y:S02]  /*06e0*/  LEA.HI.SX32 R9, R2, R5, 0x1b ;  /* 0x0000000502097211 */ /* 0x000fe400078fdaff */
[----:B------:R-:W-:Y:S01]  /*06f0*/  SHF.R.S32.HI R2, RZ, 0x1f, R25 ;  /* 0x0000001fff027819 */ /* 0x000fe20000011419 */
[----:B------:R-:W-:Y:S01]  /*0700*/  IMAD R29, R16, -0x3, R29 ;  /* 0xfffffffd101d7824 */ /* 0x000fe200078e021d */
[----:B------:R-:W-:Y:S01]  /*0710*/  FSEL R5, R7, R6, !P4 ;  /* 0x0000000607057208 */ /* 0x000fe20006000000 */
[----:B------:R-:W-:Y:S01]  /*0720*/  ISETP.NE.AND P4, PT, R31, RZ, PT ;  /* 0x000000ff1f00720c */ /* 0x000fe20003f85270 */
[----:B------:R-:W-:Y:S01]  /*0730*/  IADD3 R6, PT, PT, -R4, 0xf, RZ ;  /* 0x0000000f04067810 */ /* 0x000fe20007ffe1ff */
[----:B------:R-:W-:Y:S01]  /*0740*/  IMAD R9, R9, -0x38, R3 ;  /* 0xffffffc809097824 */ /* 0x000fe200078e0203 */
[----:B------:R-:W-:-:S02]  /*0750*/  LEA.HI R3, R2, R25, RZ, 0x5 ;  /* 0x0000001902037211 */ /* 0x000fc400078f28ff */
[----:B------:R-:W-:Y:S01]  /*0760*/  I2FP.F32.S32 R2, R4 ;  /* 0x0000000400027245 */ /* 0x000fe20000201400 */
[----:B------:R-:W-:Y:S01]  /*0770*/  ISETP.NE.AND P1, PT, R32, 0x2, PT ;  /* 0x000000022000780c */ /* 0x000fe20003f25270 */
[C---:B------:R-:W-:Y:S01]  /*0780*/  FSEL R4, R8.reuse, RZ, !P5 ;  /* 0x000000ff08047208 */ /* 0x040fe20006800000 */
[----:B------:R-:W-:Y:S01]  /*0790*/  FSEL R32, R8, RZ, !P4 ;  /* 0x000000ff08207208 */ /* 0x000fe20006000000 */
[----:B------:R-:W-:Y:S01]  /*07a0*/  ISETP.NE.AND P5, PT, R29, 0x1, PT ;  /* 0x000000011d00780c */ /* 0x000fe20003fa5270 */
[----:B------:R-:W-:Y:S01]  /*07b0*/  I2FP.F32.S32 R6, R6 ;  /* 0x0000000600067245 */ /* 0x000fe20000201400 */
[----:B------:R-:W-:Y:S01]  /*07c0*/  ISETP.GE.AND P4, PT, R9, 0x1c, PT ;  /* 0x0000001c0900780c */ /* 0x000fe20003f86270 */
[----:B------:R-:W-:Y:S01]  /*07d0*/  ISETP.NE.AND P6, PT, R31, 0x1, PT ;  /* 0x000000011f00780c */ /* 0x000fe20003fc5270 */
[----:B------:R-:W-:Y:S01]  /*07e0*/  IADD3 R13, PT, PT, -R9, 0x37, RZ ;  /* 0x00000037090d7810 */ /* 0x000fe20007ffe1ff */
[----:B------:R-:W-:Y:S02]  /*07f0*/  IMAD R27, R18, -0x3, R27 ;  /* 0xfffffffd121b7824 */ /* 0x000fe400078e021b */
[----:B------:R-:W-:Y:S01]  /*0800*/  @P0 FADD R2, -R6, 15 ;  /* 0x4170000006020421 */ /* 0x000fe20000000100 */
[C---:B------:R-:W-:Y:S01]  /*0810*/  FSEL R4, R7.reuse, R4, !P3 ;  /* 0x0000000407047208 */ /* 0x040fe20005800000 */
[----:B------:R-:W-:Y:S01]  /*0820*/  FSEL R6, R7, R32, !P6 ;  /* 0x0000002007067208 */ /* 0x000fe20007000000 */
[----:B------:R-:W-:Y:S01]  /*0830*/  ISETP.NE.AND P6, PT, R29, RZ, PT ;  /* 0x000000ff1d00720c */ /* 0x000fe20003fc5270 */
[----:B------:R-:W-:Y:S01]  /*0840*/  I2FP.F32.U32 R13, R13 ;  /* 0x0000000d000d7245 */ /* 0x000fe20000201000 */
[----:B------:R-:W-:Y:S01]  /*0850*/  ISETP.NE.AND P3, PT, R27, RZ, PT ;  /* 0x000000ff1b00720c */ /* 0x000fe20003f65270 */
[----:B------:R-:W-:-:S02]  /*0860*/  I2FP.F32.S32 R11, R9 ;  /* 0x00000009000b7245 */ /* 0x000fc40000201400 */
[----:B------:R-:W-:Y:S01]  /*0870*/  @P5 FSEL R7, R8, RZ, !P6 ;  /* 0x000000ff08075208 */ /* 0x000fe20007000000 */
[----:B------:R-:W-:Y:S01]  /*0880*/  @P4 FADD R11, -R13, 55 ;  /* 0x425c00000d0b4421 */ /* 0x000fe20000000100 */
[----:B------:R-:W-:Y:S01]  /*0890*/  ISETP.NE.AND P5, PT, R27, 0x1, PT ;  /* 0x000000011b00780c */ /* 0x000fe20003fa5270 */
[----:B------:R-:W-:Y:S01]  /*08a0*/  FSEL R8, R2, RZ, !P3 ;  /* 0x000000ff02087208 */ /* 0x000fe20005800000 */
[----:B------:R-:W-:Y:S01]  /*08b0*/  IMAD R26, R21, -0x3, R26 ;  /* 0xfffffffd151a7824 */ /* 0x000fe200078e021a */
[----:B------:R-:W-:Y:S01]  /*08c0*/  SHF.R.S32.HI R9, RZ, 0x1f, R22 ;  /* 0x0000001fff097819 */ /* 0x000fe20000011416 */
[----:B------:R-:W-:Y:S02]  /*08d0*/  IMAD R24, R19, -0x3, R24 ;  /* 0xfffffffd13187824 */ /* 0x000fe400078e0218 */
[----:B------:R-:W-:Y:S01]  /*08e0*/  IMAD R23, R20, -0x3, R23 ;  /* 0xfffffffd14177824 */ /* 0x000fe200078e0217 */
[----:B------:R-:W-:Y:S01]  /*08f0*/  FSEL R8, R11, R8, !P5 ;  /* 0x000000080b087208 */ /* 0x000fe20006800000 */
[----:B------:R-:W-:Y:S01]  /*0900*/  LOP3.LUT R10, R3, 0xffffffe0, RZ, 0xc0, !PT ;  /* 0xffffffe0030a7812 */ /* 0x000fe200078ec0ff */
[----:B------:R-:W-:Y:S01]  /*0910*/  ISETP.NE.AND P5, PT, R26, 0x1, PT ;  /* 0x000000011a00780c */ /* 0x000fe20003fa5270 */
[----:B------:R-:W-:Y:S01]  /*0920*/  LEA.HI R9, R9, R22, RZ, 0x5 ;  /* 0x0000001609097211 */ /* 0x000fe200078f28ff */
[----:B------:R-:W-:Y:S01]  /*0930*/  ISETP.NE.AND P4, PT, R24, RZ, PT ;  /* 0x000000ff1800720c */ /* 0x000fe20003f85270 */
[----:B------:R-:W-:Y:S01]  /*0940*/  ISETP.NE.AND P6, PT, R23, RZ, PT ;  /* 0x000000ff1700720c */ /* 0x000fe20003fc5270 */
[----:B------:R-:W-:-:S02]  /*0950*/  IADD3 R3, PT, PT, R25, -R10, RZ ;  /* 0x8000000a19037210 */ /* 0x000fc40007ffe0ff */
[----:B------:R-:W-:Y:S01]  /*0960*/  LOP3.LUT R9, R9, 0xffffffe0, RZ, 0xc0, !PT ;  /* 0xffffffe009097812 */ /* 0x000fe200078ec0ff */
[----:B------:R-:W-:Y:S01]  /*0970*/  ISETP.NE.AND P3, PT, R24, 0x1, PT ;  /* 0x000000011800780c */ /* 0x000fe20003f65270 */
[C---:B------:R-:W-:Y:S01]  /*0980*/  FSEL R10, R2.reuse, RZ, !P4 ;  /* 0x000000ff020a7208 */ /* 0x040fe20006000000 */
[----:B------:R-:W-:Y:S01]  /*0990*/  ISETP.NE.AND P4, PT, R23, 0x1, PT ;  /* 0x000000011700780c */ /* 0x000fe20003f85270 */
[----:B------:R-:W-:Y:S01]  /*09a0*/  FSEL R32, R2, RZ, !P6 ;  /* 0x000000ff02207208 */ /* 0x000fe20007000000 */
[----:B------:R-:W-:Y:S01]  /*09b0*/  ISETP.NE.AND P6, PT, R26, RZ, PT ;  /* 0x000000ff1a00720c */ /* 0x000fe20003fc5270 */
[----:B------:R-:W-:Y:S02]  /*09c0*/  SHF.R.S32.HI R13, RZ, 0x1f, R16 ;  /* 0x0000001fff0d7819 */ /* 0x000fe40000011410 */
[----:B------:R-:W-:Y:S01]  /*09d0*/  IADD3 R22, PT, PT, R22, -R9, RZ ;  /* 0x8000000916167210 */ /* 0x000fe20007ffe0ff */
[C---:B------:R-:W-:Y:S01]  /*09e0*/  FSEL R9, R11.reuse, R10, !P3 ;  /* 0x0000000a0b097208 */ /* 0x040fe20005800000 */
[----:B------:R-:W-:Y:S01]  /*09f0*/  FSEL R10, R11, R32, !P4 ;  /* 0x000000200b0a7208 */ /* 0x000fe20006000000 */
[----:B------:R-:W-:Y:S01]  /*0a00*/  LEA.HI R13, R13, R16, RZ, 0x5 ;  /* 0x000000100d0d7211 */ /* 0x000fe200078f28ff */
[----:B------:R-:W-:Y:S01]  /*0a10*/  @P5 FSEL R11, R2, RZ, !P6 ;  /* 0x000000ff020b5208 */ /* 0x000fe20007000000 */
[C---:B------:R-:W-:Y:S01]  /*0a20*/  ISETP.GE.AND P4, PT, R3.reuse, 0x10, PT ;  /* 0x000000100300780c */ /* 0x040fe20003f86270 */
[----:B------:R-:W-:Y:S01]  /*0a30*/  IADD3 R2, PT, PT, -R3, 0x1f, RZ ;  /* 0x0000001f03027810 */ /* 0x000fe20007ffe1ff */
[----:B------:R-:W-:Y:S01]  /*0a40*/  IMAD R25, R17, -0x3, R0 ;  /* 0xfffffffd11197824 */ /* 0x000fe200078e0200 */
[----:B------:R-:W-:Y:S01]  /*0a50*/  LOP3.LUT R13, R13, 0xffffffe0, RZ, 0xc0, !PT ;  /* 0xffffffe00d0d7812 */ /* 0x000fe200078ec0ff */
[----:B------:R-:W-:Y:S01]  /*0a60*/  ISETP.NE.AND P0, PT, R29, 0x2, PT ;  /* 0x000000021d00780c */ /* 0x000fe20003f05270 */
[----:B------:R-:W-:-:S02]  /*0a70*/  I2FP.F32.U32 R29, R2 ;  /* 0x00000002001d7245 */ /* 0x000fc40000201000 */
[----:B------:R-:W-:Y:S01]  /*0a80*/  ISETP.NE.AND P3, PT, R25, 0x2, PT ;  /* 0x000000021900780c */ /* 0x000fe20003f65270 */
[----:B------:R-:W-:Y:S01]  /*0a90*/  ISETP.GE.AND P6, PT, R22, 0x10, PT ;  /* 0x000000101600780c */ /* 0x000fe20003fc6270 */
[----:B------:R-:W-:Y:S02]  /*0aa0*/  SHF.R.S32.HI R2, RZ, 0x1f, R17 ;  /* 0x0000001fff027819 */ /* 0x000fe40000011411 */
[----:B------:R-:W-:Y:S02]  /*0ab0*/  IADD3 R25, PT, PT, R16, -R13, RZ ;  /* 0x8000000d10197210 */ /* 0x000fe40007ffe0ff */
[----:B------:R-:W-:Y:S02]  /*0ac0*/  IADD3 R16, PT, PT, -R22, 0x1f, RZ ;  /* 0x0000001f16107810 */ /* 0x000fe40007ffe1ff */
[----:B------:R-:W-:Y:S02]  /*0ad0*/  LEA.HI R13, R2, R17, RZ, 0x5 ;  /* 0x00000011020d7211 */ /* 0x000fe400078f28ff */
[----:B------:R-:W-:Y:S01]  /*0ae0*/  I2FP.F32.S32 R3, R3 ;  /* 0x0000000300037245 */ /* 0x000fe20000201400 */
[----:B------:R-:W-:Y:S01]  /*0af0*/  @P4 FADD R3, -R29, 31 ;  /* 0x41f800001d034421 */ /* 0x000fe20000000100 */
[----:B------:R-:W-:Y:S01]  /*0b00*/  ISETP.NE.AND P5, PT, R27, 0x2, PT ;  /* 0x000000021b00780c */ /* 0x000fe20003fa5270 */
[----:B------:R-:W-:Y:S01]  /*0b10*/  I2FP.F32.U32 R27, R16 ;  /* 0x00000010001b7245 */ /* 0x000fe20000201000 */
[----:B------:R-:W-:Y:S01]  /*0b20*/  ISETP.GE.AND P4, PT, R25, 0x10, PT ;  /* 0x000000101900780c */ /* 0x000fe20003f86270 */
[----:B------:R-:W-:-:S02]  /*0b30*/  LOP3.LUT R16, R13, 0xffffffe0, RZ, 0xc0, !PT ;  /* 0xffffffe00d107812 */ /* 0x000fc400078ec0ff */
[----:B------:R-:W-:Y:S02]  /*0b40*/  I2FP.F32.S32 R2, R22 ;  /* 0x0000001600027245 */ /* 0x000fe40000201400 */
[----:B------:R-:W-:Y:S01]  /*0b50*/  IADD3 R22, PT, PT, -R25, 0x1f, RZ ;  /* 0x0000001f19167810 */ /* 0x000fe20007ffe1ff */
[----:B------:R-:W-:Y:S01]  /*0b60*/  @P6 FADD R2, -R27, 31 ;  /* 0x41f800001b026421 */ /* 0x000fe20000000100 */
[----:B------:R-:W-:Y:S02]  /*0b70*/  IADD3 R17, PT, PT, R17, -R16, RZ ;  /* 0x8000001011117210 */ /* 0x000fe40007ffe0ff */
[----:B------:R-:W-:Y:S02]  /*0b80*/  SHF.R.S32.HI R27, RZ, 0x1f, R18 ;  /* 0x0000001fff1b7819 */ /* 0x000fe40000011412 */
[----:B------:R-:W-:Y:S02]  /*0b90*/  SHF.R.S32.HI R16, RZ, 0x1f, R19 ;  /* 0x0000001fff107819 */ /* 0x000fe40000011413 */
[----:B------:R-:W-:-:S02]  /*0ba0*/  I2FP.F32.U32 R22, R22 ;  /* 0x0000001600167245 */ /* 0x000fc40000201000 */
[----:B------:R-:W-:Y:S01]  /*0bb0*/  I2FP.F32.S32 R13, R25 ;  /* 0x00000019000d7245 */ /* 0x000fe20000201400 */
[----:B------:R-:W-:Y:S01]  /*0bc0*/  ISETP.NE.AND P2, PT, R31, 0x2, PT ;  /* 0x000000021f00780c */ /* 0x000fe20003f45270 */
[----:B------:R-:W-:Y:S02]  /*0bd0*/  SHF.R.S32.HI R25, RZ, 0x1f, R20 ;  /* 0x0000001fff197819 */ /* 0x000fe40000011414 */
[----:B------:R-:W-:Y:S02]  /*0be0*/  LEA.HI R27, R27, R18, RZ, 0x5 ;  /* 0x000000121b1b7211 */ /* 0x000fe400078f28ff */
[----:B------:R-:W-:Y:S01]  /*0bf0*/  LEA.HI R16, R16, R19, RZ, 0x5 ;  /* 0x0000001310107211 */ /* 0x000fe200078f28ff */
[----:B------:R-:W-:Y:S01]  /*0c00*/  @P4 FADD R13, -R22, 31 ;  /* 0x41f80000160d4421 */ /* 0x000fe20000000100 */
[----:B------:R-:W-:Y:S01]  /*0c10*/  ISETP.GE.AND P4, PT, R17, 0x10, PT ;  /* 0x000000101100780c */ /* 0x000fe20003f86270 */
[----:B------:R-:W-:Y:S02]  /*0c20*/  LEA.HI R25, R25, R20, RZ, 0x5 ;  /* 0x0000001419197211 */ /* 0x000fe400078f28ff */
[----:B------:R-:W-:-:S02]  /*0c30*/  LOP3.LUT R27, R27, 0xffffffe0, RZ, 0xc0, !PT ;  /* 0xffffffe01b1b7812 */ /* 0x000fc400078ec0ff */
[----:B------:R-:W-:Y:S02]  /*0c40*/  LOP3.LUT R16, R16, 0xffffffe0, RZ, 0xc0, !PT ;  /* 0xffffffe010107812 */ /* 0x000fe400078ec0ff */
[----:B------:R-:W-:Y:S02]  /*0c50*/  IADD3 R22, PT, PT, -R17, 0x1f, RZ ;  /* 0x0000001f11167810 */ /* 0x000fe40007ffe1ff */
[----:B------:R-:W-:Y:S02]  /*0c60*/  LOP3.LUT R25, R25, 0xffffffe0, RZ, 0xc0, !PT ;  /* 0xffffffe019197812 */ /* 0x000fe400078ec0ff */
[----:B------:R-:W-:Y:S02]  /*0c70*/  IADD3 R18, PT, PT, R18, -R27, RZ ;  /* 0x8000001b12127210 */ /* 0x000fe40007ffe0ff */
[----:B------:R-:W-:Y:S02]  /*0c80*/  IADD3 R19, PT, PT, R19, -R16, RZ ;  /* 0x8000001013137210 */ /* 0x000fe40007ffe0ff */
[----:B------:R-:W-:-:S02]  /*0c90*/  SHF.R.S32.HI R16, RZ, 0x1f, R21 ;  /* 0x0000001fff107819 */ /* 0x000fc40000011415 */
[----:B------:R-:W-:Y:S02]  /*0ca0*/  I2FP.F32.U32 R22, R22 ;  /* 0x0000001600167245 */ /* 0x000fe40000201000 */
[----:B------:R-:W-:Y:S02]  /*0cb0*/  IADD3 R20, PT, PT, R20, -R25, RZ ;  /* 0x8000001914147210 */ /* 0x000fe40007ffe0ff */
[----:B------:R-:W-:Y:S02]  /*0cc0*/  LEA.HI R16, R16, R21, RZ, 0x5 ;  /* 0x0000001510107211 */ /* 0x000fe400078f28ff */
[----:B------:R-:W-:Y:S01]  /*0cd0*/  I2FP.F32.S32 R17, R17 ;  /* 0x0000001100117245 */ /* 0x000fe20000201400 */
[----:B------:R-:W-:Y:S01]  /*0ce0*/  @P4 FADD R17, -R22, 31 ;  /* 0x41f8000016114421 */ /* 0x000fe20000000100 */
[----:B------:R-:W-:Y:S01]  /*0cf0*/  LOP3.LUT R16, R16, 0xffffffe0, RZ, 0xc0, !PT ;  /* 0xffffffe010107812 */ /* 0x000fe200078ec0ff */
[----:B------:R-:W-:-:S03]  /*0d00*/  ISETP.GE.AND P4, PT, R19, 0x10, PT ;  /* 0x000000101300780c */ /* 0x000fc60003f86270 */
[----:B------:R-:W-:Y:S02]  /*0d10*/  IADD3 R16, PT, PT, R21, -R16, RZ ;  /* 0x8000001015107210 */ /* 0x000fe40007ffe0ff */
[----:B------:R-:W-:Y:S01]  /*0d20*/  I2FP.F32.S32 R21, R19 ;  /* 0x0000001300157245 */ /* 0x000fe20000201400 */
[----:B--2---:R-:W-:Y:S01]  /*0d30*/  @!P2 FADD R6, R15, R2 ;  /* 0x000000020f06a221 */ /* 0x004fe20000000000 */
[----:B------:R-:W-:Y:S01]  /*0d40*/  ISETP.GE.AND P2, PT, R18, 0x10, PT ;  /* 0x000000101200780c */ /* 0x000fe20003f46270 */
[----:B---3--:R-:W-:Y:S01]  /*0d50*/  @!P1 FADD R5, R14, R3 ;  /* 0x000000030e059221 */ /* 0x008fe20000000000 */
[----:B------:R-:W-:Y:S01]  /*0d60*/  IADD3 R14, PT, PT, -R18, 0x1f, RZ ;  /* 0x0000001f120e7810 */ /* 0x000fe20007ffe1ff */
[----:B------:R-:W-:Y:S01]  /*0d70*/  ISETP.GE.AND P1, PT, R20, 0x10, PT ;  /* 0x000000101400780c */ /* 0x000fe20003f26270 */
[----:B------:R-:W0:Y:S01]  /*0d80*/  LDC.64 R2, c[0x0][0x388] ;  /* 0x0000e200ff027b82 */ /* 0x000e220000000a00 */
[----:B------:R-:W-:Y:S02]  /*0d90*/  IADD3 R15, PT, PT, -R19, 0x1f, RZ ;  /* 0x0000001f130f7810 */ /* 0x000fe40007ffe1ff */
[----:B------:R-:W-:-:S02]  /*0da0*/  I2FP.F32.U32 R22, R14 ;  /* 0x0000000e00167245 */ /* 0x000fc40000201000 */
[----:B------:R-:W-:Y:S02]  /*0db0*/  IADD3 R14, PT, PT, -R20, 0x1f, RZ ;  /* 0x0000001f140e7810 */ /* 0x000fe40007ffe1ff */
[----:B------:R-:W-:Y:S02]  /*0dc0*/  I2FP.F32.S32 R18, R18 ;  /* 0x0000001200127245 */ /* 0x000fe40000201400 */
[----:B------:R-:W-:Y:S01]  /*0dd0*/  I2FP.F32.U32 R15, R15 ;  /* 0x0000000f000f7245 */ /* 0x000fe20000201000 */
[----:B------:R-:W-:Y:S01]  /*0de0*/  @P2 FADD R18, -R22, 31 ;  /* 0x41f8000016122421 */ /* 0x000fe20000000100 */
[----:B------:R-:W-:Y:S01]  /*0df0*/  I2FP.F32.U32 R19, R14 ;  /* 0x0000000e00137245 */ /* 0x000fe20000201000 */
[C---:B------:R-:W-:Y:S01]  /*0e00*/  ISETP.GE.AND P2, PT, R16.reuse, 0x10, PT ;  /* 0x000000101000780c */ /* 0x040fe20003f46270 */
[----:B------:R-:W-:Y:S01]  /*0e10*/  I2FP.F32.S32 R20, R20 ;  /* 0x0000001400147245 */ /* 0x000fe20000201400 */
[----:B------:R-:W-:Y:S01]  /*0e20*/  @P4 FADD R21, -R15, 31 ;  /* 0x41f800000f154421 */ /* 0x000fe20000000100 */
[----:B------:R-:W-:Y:S01]  /*0e30*/  IADD3 R14, PT, PT, -R16, 0x1f, RZ ;  /* 0x0000001f100e7810 */ /* 0x000fe20007ffe1ff */
[----:B------:R-:W-:Y:S01]  /*0e40*/  @P1 FADD R20, -R19, 31 ;  /* 0x41f8000013141421 */ /* 0x000fe20000000100 */
[----:B------:R-:W-:Y:S01]  /*0e50*/  ISETP.NE.AND P6, PT, R24, 0x2, PT ;  /* 0x000000021800780c */ /* 0x000fe20003fc5270 */
[----:B------:R-:W-:Y:S01]  /*0e60*/  ISETP.NE.AND P4, PT, R23, 0x2, PT ;  /* 0x000000021700780c */ /* 0x000fe20003f85270 */
[----:B------:R-:W-:Y:S01]  /*0e70*/  ISETP.NE.AND P1, PT, R26, 0x2, PT ;  /* 0x000000021a00780c */ /* 0x000fe20003f25270 */
[----:B------:R-:W1:Y:S01]  /*0e80*/  LDCU.64 UR4, c[0x0][0x358] ;  /* 0x00006b00ff0477ac */ /* 0x000e620008000a00 */
[----:B------:R-:W-:-:S02]  /*0e90*/  I2FP.F32.U32 R14, R14 ;  /* 0x0000000e000e7245 */ /* 0x000fc40000201000 */
[----:B------:R-:W-:-:S03]  /*0ea0*/  I2FP.F32.S32 R15, R16 ;  /* 0x00000010000f7245 */ /* 0x000fc60000201400 */
[----:B------:R-:W-:Y:S01]  /*0eb0*/  @P2 FADD R15, -R14, 31 ;  /* 0x41f800000e0f2421 */ /* 0x000fe20000000100 */
[----:B0-----:R-:W-:-:S04]  /*0ec0*/  IMAD.WIDE R2, R0, 0x4, R2 ;  /* 0x0000000400027825 */ /* 0x001fc800078e0202 */
[----:B----4-:R-:W-:Y:S01]  /*0ed0*/  @!P3 FADD R4, R30, R17 ;  /* 0x000000111e04b221 */ /* 0x010fe20000000000 */
[----:B-----5:R-:W-:Y:S01]  /*0ee0*/  @!P0 FADD R7, R28, R13 ;  /* 0x0000000d1c078221 */ /* 0x020fe20000000000 */
[----:B------:R-:W-:Y:S01]  /*0ef0*/  @!P6 FADD R9, R34, R21 ;  /* 0x000000152209e221 */ /* 0x000fe20000000000 */
[----:B------:R-:W-:Y:S01]  /*0f00*/  @!P4 FADD R10, R35, R20 ;  /* 0x00000014230ac221 */ /* 0x000fe20000000000 */
[----:B------:R-:W-:Y:S01]  /*0f10*/  @!P5 FADD R8, R33, R18 ;  /* 0x000000122108d221 */ /* 0x000fe20000000000 */
[----:B------:R-:W-:Y:S01]  /*0f20*/  @!P1 FADD R11, R12, R15 ;  /* 0x0000000f0c0b9221 */ /* 0x000fe20000000000 */
[----:B-1----:R-:W-:Y:S04]  /*0f30*/  STG.E.128 desc[UR4][R2.64], R4 ;  /* 0x0000000402007986 */ /* 0x002fe8000c101d04 */
[----:B------:R-:W-:Y:S01]  /*0f40*/  STG.E.128 desc[UR4][R2.64+0x800], R8 ;  /* 0x0008000802007986 */ /* 0x000fe2000c101d04 */
[----:B------:R-:W-:Y:S05]  /*0f50*/  EXIT ;  /* 0x000000000000794d */ /* 0x000fea0003800000 */
.L_x_0:
[----:B------:R-:W-:-:S00]  /*0f60*/  BRA `(.L_x_0) ;  /* 0xfffffffc00fc7947 */ /* 0x000fc0000383ffff */
[----:B------:R-:W-:-:S00]  /*0f70*/  NOP ;  /* 0x0000000000007918 */ /* 0x000fc00000000000 */
        /* <DEDUP_REMOVED lines=8> */
.L_x_1:


//--------------------- .nv.shared.reserved.0     --------------------------
	.section	.nv.shared.reserved.0,"aw",@nobits
	.weak		__nv_reservedSMEM_offset_0_alias
	.size		__nv_reservedSMEM_offset_0_alias, 0, 64
	.other		__nv_reservedSMEM_offset_0_alias,@"STO_CUDA_RESERVED_SHARED STV_DEFAULT"
__nv_reservedSMEM_offset_0_alias:
	.zero		0
	.zero		64


//--------------------- .nv.constant0.triton_poi_fused_add_copy_1 --------------------------
	.section	.nv.constant0.triton_poi_fused_add_copy_1,"a",@progbits
	.sectionflags	@""
	.align	4
.nv.constant0.triton_poi_fused_add_copy_1:
	.zero		928


//--------------------- SYMBOLS --------------------------

	.type		.nv.reservedSmem.offset0,@object
	.size		.nv.reservedSmem.offset0,0x4
